//
// Generated by NVIDIA NVVM Compiler
//
// Compiler Build ID: CL-36424714
// Cuda compilation tools, release 13.0, V13.0.88
// Based on NVVM 20.0.0
//

.version 9.0
.target sm_100
.address_size 64

	// .globl	_Z11test_kerneli
.extern .func  (.param .b32 func_retval0) vprintf
(
	.param .b64 vprintf_param_0,
	.param .b64 vprintf_param_1
)
;
.extern .shared .align 16 .b8 smem[];
.global .align 1 .b8 $str[16] = {32, 32, 37, 100, 32, 75, 66, 58, 32, 87, 79, 82, 75, 83, 10};
.global .align 1 .b8 $str$1[18] = {32, 32, 37, 100, 32, 75, 66, 58, 32, 67, 79, 82, 82, 85, 80, 84, 10};

.visible .entry _Z11test_kerneli(
	.param .u32 _Z11test_kerneli_param_0
)
{
	.local .align 8 .b8 	__local_depot0[8];
	.reg .b64 	%SP;
	.reg .b64 	%SPL;
	.reg .pred 	%p<34>;
	.reg .b16 	%rs<51>;
	.reg .b32 	%r<183>;
	.reg .b64 	%rd<9>;

	mov.u64 	%SPL, __local_depot0;
	cvta.local.u64 	%SP, %SPL;
	ld.param.u32 	%r47, [_Z11test_kerneli_param_0];
	add.u64 	%rd1, %SPL, 0;
	mov.u32 	%r48, %tid.x;
	setp.ne.s32 	%p1, %r48, 0;
	@%p1 bra 	$L__BB0_28;
	add.s32 	%r174, %r47, -256;
	add.s32 	%r49, %r47, -255;
	max.s32 	%r50, %r47, %r49;
	sub.s32 	%r51, %r50, %r47;
	add.s32 	%r2, %r51, 256;
	add.s32 	%r3, %r51, 255;
	and.b32  	%r4, %r2, 15;
	setp.lt.u32 	%p2, %r3, 15;
	mov.u32 	%r166, %r174;
	@%p2 bra 	$L__BB0_5;
	and.b32  	%r52, %r2, -16;
	neg.s32 	%r163, %r52;
	mov.u32 	%r164, %r47;
$L__BB0_3:
	.pragma "nounroll";
	add.s32 	%r53, %r164, -256;
	cvt.u16.u32 	%rs1, %r53;
	mov.u32 	%r54, smem;
	add.s32 	%r55, %r53, %r54;
	st.shared.u8 	[%r55], %rs1;
	add.s16 	%rs2, %rs1, 1;
	st.shared.u8 	[%r55+1], %rs2;
	add.s16 	%rs3, %rs1, 2;
	st.shared.u8 	[%r55+2], %rs3;
	add.s16 	%rs4, %rs1, 3;
	st.shared.u8 	[%r55+3], %rs4;
	add.s16 	%rs5, %rs1, 4;
	st.shared.u8 	[%r55+4], %rs5;
	add.s16 	%rs6, %rs1, 5;
	st.shared.u8 	[%r55+5], %rs6;
	add.s16 	%rs7, %rs1, 6;
	st.shared.u8 	[%r55+6], %rs7;
	add.s16 	%rs8, %rs1, 7;
	st.shared.u8 	[%r55+7], %rs8;
	add.s16 	%rs9, %rs1, 8;
	st.shared.u8 	[%r55+8], %rs9;
	add.s16 	%rs10, %rs1, 9;
	st.shared.u8 	[%r55+9], %rs10;
	add.s16 	%rs11, %rs1, 10;
	st.shared.u8 	[%r55+10], %rs11;
	add.s16 	%rs12, %rs1, 11;
	st.shared.u8 	[%r55+11], %rs12;
	add.s16 	%rs13, %rs1, 12;
	st.shared.u8 	[%r55+12], %rs13;
	add.s16 	%rs14, %rs1, 13;
	st.shared.u8 	[%r55+13], %rs14;
	add.s16 	%rs15, %rs1, 14;
	st.shared.u8 	[%r55+14], %rs15;
	add.s16 	%rs16, %rs1, 15;
	st.shared.u8 	[%r55+15], %rs16;
	add.s32 	%r164, %r164, 16;
	add.s32 	%r163, %r163, 16;
	setp.ne.s32 	%p3, %r163, 0;
	@%p3 bra 	$L__BB0_3;
	add.s32 	%r166, %r164, -256;
$L__BB0_5:
	setp.eq.s32 	%p4, %r4, 0;
	@%p4 bra 	$L__BB0_14;
	and.b32  	%r12, %r2, 7;
	setp.lt.u32 	%p5, %r4, 8;
	@%p5 bra 	$L__BB0_8;
	cvt.u16.u32 	%rs17, %r166;
	mov.u32 	%r56, smem;
	add.s32 	%r57, %r56, %r166;
	st.shared.u8 	[%r57], %rs17;
	add.s16 	%rs18, %rs17, 1;
	st.shared.u8 	[%r57+1], %rs18;
	add.s16 	%rs19, %rs17, 2;
	st.shared.u8 	[%r57+2], %rs19;
	add.s16 	%rs20, %rs17, 3;
	st.shared.u8 	[%r57+3], %rs20;
	add.s16 	%rs21, %rs17, 4;
	st.shared.u8 	[%r57+4], %rs21;
	add.s16 	%rs22, %rs17, 5;
	st.shared.u8 	[%r57+5], %rs22;
	add.s16 	%rs23, %rs17, 6;
	st.shared.u8 	[%r57+6], %rs23;
	add.s16 	%rs24, %rs17, 7;
	st.shared.u8 	[%r57+7], %rs24;
	add.s32 	%r166, %r166, 8;
$L__BB0_8:
	setp.eq.s32 	%p6, %r12, 0;
	@%p6 bra 	$L__BB0_14;
	and.b32  	%r15, %r2, 3;
	setp.lt.u32 	%p7, %r12, 4;
	@%p7 bra 	$L__BB0_11;
	cvt.u16.u32 	%rs25, %r166;
	mov.u32 	%r58, smem;
	add.s32 	%r59, %r58, %r166;
	st.shared.u8 	[%r59], %rs25;
	add.s16 	%rs26, %rs25, 1;
	st.shared.u8 	[%r59+1], %rs26;
	add.s16 	%rs27, %rs25, 2;
	st.shared.u8 	[%r59+2], %rs27;
	add.s16 	%rs28, %rs25, 3;
	st.shared.u8 	[%r59+3], %rs28;
	add.s32 	%r166, %r166, 4;
$L__BB0_11:
	setp.eq.s32 	%p8, %r15, 0;
	@%p8 bra 	$L__BB0_14;
	neg.s32 	%r168, %r15;
	mov.u32 	%r60, smem;
$L__BB0_13:
	.pragma "nounroll";
	add.s32 	%r61, %r60, %r166;
	st.shared.u8 	[%r61], %r166;
	add.s32 	%r166, %r166, 1;
	add.s32 	%r168, %r168, 1;
	setp.ne.s32 	%p9, %r168, 0;
	@%p9 bra 	$L__BB0_13;
$L__BB0_14:
	and.b32  	%r23, %r2, 7;
	setp.lt.u32 	%p10, %r3, 7;
	mov.b32 	%r182, 1;
	@%p10 bra 	$L__BB0_17;
	and.b32  	%r24, %r2, -8;
	mov.b32 	%r172, 0;
	mov.b32 	%r182, 1;
$L__BB0_16:
	.pragma "nounroll";
	mov.u32 	%r66, smem;
	add.s32 	%r67, %r66, %r174;
	ld.shared.u8 	%rs29, [%r67];
	cvt.u32.u16 	%r68, %rs29;
	cvt.s32.s8 	%r69, %r68;
	shl.b32 	%r70, %r174, 24;
	cvt.s32.s8 	%r71, %r174;
	setp.eq.s32 	%p11, %r71, %r69;
	ld.shared.u8 	%rs31, [%r67+1];
	cvt.u32.u16 	%r72, %rs31;
	cvt.s32.s8 	%r73, %r72;
	add.s32 	%r74, %r70, 16777216;
	shr.s32 	%r75, %r74, 24;
	setp.eq.s32 	%p12, %r75, %r73;
	ld.shared.u8 	%rs33, [%r67+2];
	cvt.u32.u16 	%r77, %rs33;
	cvt.s32.s8 	%r78, %r77;
	add.s32 	%r79, %r70, 33554432;
	shr.s32 	%r80, %r79, 24;
	setp.eq.s32 	%p13, %r80, %r78;
	ld.shared.u8 	%rs35, [%r67+3];
	cvt.u32.u16 	%r82, %rs35;
	cvt.s32.s8 	%r83, %r82;
	add.s32 	%r84, %r70, 50331648;
	shr.s32 	%r85, %r84, 24;
	setp.eq.s32 	%p14, %r85, %r83;
	ld.shared.u8 	%rs37, [%r67+4];
	cvt.u32.u16 	%r87, %rs37;
	cvt.s32.s8 	%r88, %r87;
	add.s32 	%r89, %r70, 67108864;
	shr.s32 	%r90, %r89, 24;
	setp.eq.s32 	%p15, %r90, %r88;
	ld.shared.u8 	%rs39, [%r67+5];
	cvt.u32.u16 	%r92, %rs39;
	cvt.s32.s8 	%r93, %r92;
	add.s32 	%r94, %r70, 83886080;
	shr.s32 	%r95, %r94, 24;
	setp.eq.s32 	%p16, %r95, %r93;
	ld.shared.u8 	%rs41, [%r67+6];
	cvt.u32.u16 	%r97, %rs41;
	cvt.s32.s8 	%r98, %r97;
	add.s32 	%r99, %r70, 100663296;
	shr.s32 	%r100, %r99, 24;
	setp.eq.s32 	%p17, %r100, %r98;
	ld.shared.s8 	%r102, [%r67+7];
	add.s32 	%r103, %r70, 117440512;
	shr.s32 	%r104, %r103, 24;
	setp.eq.s32 	%p18, %r104, %r102;
	selp.b32 	%r105, %r182, 0, %p11;
	selp.b32 	%r106, %r105, 0, %p12;
	selp.b32 	%r107, %r106, 0, %p13;
	selp.b32 	%r108, %r107, 0, %p14;
	selp.b32 	%r109, %r108, 0, %p15;
	selp.b32 	%r110, %r109, 0, %p16;
	selp.b32 	%r111, %r110, 0, %p17;
	selp.b32 	%r182, %r111, 0, %p18;
	add.s32 	%r174, %r174, 8;
	add.s32 	%r172, %r172, 8;
	setp.ne.s32 	%p19, %r172, %r24;
	@%p19 bra 	$L__BB0_16;
$L__BB0_17:
	setp.eq.s32 	%p20, %r23, 0;
	@%p20 bra 	$L__BB0_25;
	and.b32  	%r34, %r2, 3;
	setp.lt.u32 	%p21, %r23, 4;
	@%p21 bra 	$L__BB0_20;
	mov.u32 	%r113, smem;
	add.s32 	%r114, %r113, %r174;
	ld.shared.u8 	%rs43, [%r114];
	cvt.u32.u16 	%r115, %rs43;
	cvt.s32.s8 	%r116, %r115;
	shl.b32 	%r117, %r174, 24;
	cvt.s32.s8 	%r118, %r174;
	setp.eq.s32 	%p22, %r118, %r116;
	ld.shared.u8 	%rs45, [%r114+1];
	cvt.u32.u16 	%r119, %rs45;
	cvt.s32.s8 	%r120, %r119;
	add.s32 	%r121, %r117, 16777216;
	shr.s32 	%r122, %r121, 24;
	setp.eq.s32 	%p23, %r122, %r120;
	ld.shared.u8 	%rs47, [%r114+2];
	cvt.u32.u16 	%r124, %rs47;
	cvt.s32.s8 	%r125, %r124;
	add.s32 	%r126, %r117, 33554432;
	shr.s32 	%r127, %r126, 24;
	setp.eq.s32 	%p24, %r127, %r125;
	ld.shared.s8 	%r129, [%r114+3];
	add.s32 	%r130, %r117, 50331648;
	shr.s32 	%r131, %r130, 24;
	setp.eq.s32 	%p25, %r131, %r129;
	selp.b32 	%r132, %r182, 0, %p22;
	selp.b32 	%r133, %r132, 0, %p23;
	selp.b32 	%r134, %r133, 0, %p24;
	selp.b32 	%r182, %r134, 0, %p25;
	add.s32 	%r174, %r174, 4;
$L__BB0_20:
	setp.eq.s32 	%p26, %r34, 0;
	@%p26 bra 	$L__BB0_25;
	setp.eq.s32 	%p27, %r34, 1;
	@%p27 bra 	$L__BB0_23;
	mov.u32 	%r136, smem;
	add.s32 	%r137, %r136, %r174;
	ld.shared.u8 	%rs49, [%r137];
	cvt.u32.u16 	%r138, %rs49;
	cvt.s32.s8 	%r139, %r138;
	shl.b32 	%r140, %r174, 24;
	cvt.s32.s8 	%r141, %r174;
	setp.eq.s32 	%p28, %r141, %r139;
	ld.shared.s8 	%r142, [%r137+1];
	add.s32 	%r143, %r140, 16777216;
	shr.s32 	%r144, %r143, 24;
	setp.eq.s32 	%p29, %r144, %r142;
	selp.b32 	%r145, %r182, 0, %p28;
	selp.b32 	%r182, %r145, 0, %p29;
	add.s32 	%r174, %r174, 2;
$L__BB0_23:
	and.b32  	%r146, %r2, 1;
	setp.eq.b32 	%p30, %r146, 1;
	not.pred 	%p31, %p30;
	@%p31 bra 	$L__BB0_25;
	mov.u32 	%r147, smem;
	add.s32 	%r148, %r147, %r174;
	ld.shared.s8 	%r149, [%r148];
	cvt.s32.s8 	%r150, %r174;
	setp.eq.s32 	%p32, %r150, %r149;
	selp.b32 	%r182, %r182, 0, %p32;
$L__BB0_25:
	setp.eq.s32 	%p33, %r182, 0;
	@%p33 bra 	$L__BB0_27;
	shr.s32 	%r151, %r47, 31;
	shr.u32 	%r152, %r151, 22;
	add.s32 	%r153, %r47, %r152;
	shr.s32 	%r154, %r153, 10;
	st.local.u32 	[%rd1], %r154;
	mov.u64 	%rd3, $str;
	cvta.global.u64 	%rd4, %rd3;
	add.u64 	%rd5, %SP, 0;
	{ // callseq 0, 0
	.param .b64 param0;
	st.param.b64 	[param0], %rd4;
	.param .b64 param1;
	st.param.b64 	[param1], %rd5;
	.param .b32 retval0;
	call.uni (retval0), 
	vprintf, 
	(
	param0, 
	param1
	);
	ld.param.b32 	%r155, [retval0];
	} // callseq 0
	bra.uni 	$L__BB0_28;
$L__BB0_27:
	shr.s32 	%r157, %r47, 31;
	shr.u32 	%r158, %r157, 22;
	add.s32 	%r159, %r47, %r158;
	shr.s32 	%r160, %r159, 10;
	st.local.u32 	[%rd1], %r160;
	mov.u64 	%rd6, $str$1;
	cvta.global.u64 	%rd7, %rd6;
	add.u64 	%rd8, %SP, 0;
	{ // callseq 1, 0
	.param .b64 param0;
	st.param.b64 	[param0], %rd7;
	.param .b64 param1;
	st.param.b64 	[param1], %rd8;
	.param .b32 retval0;
	call.uni (retval0), 
	vprintf, 
	(
	param0, 
	param1
	);
	ld.param.b32 	%r161, [retval0];
	} // callseq 1
$L__BB0_28:
	ret;

}


// ===== COMPILED SASS (sm_100) =====

	.target	sm_100

	.elftype	@"ET_EXEC"


//--------------------- .note.nv.tkinfo           --------------------------
	.section	.note.nv.tkinfo,"",@"SHT_NOTE"
	.sectionflags	@"SHF_NOTE_NV_TKINFO"
	.tkinfo
        /*0018*/ 	.word	0x00000002
        /*0030*/ 	.string	""
        /*0030*/ 	.string	"ptxas"
        /*0030*/ 	.string	"Cuda compilation tools, release 13.0, V13.0.88"
        /*0030*/ 	.string	"Build cuda_13.0.r13.0/compiler.36424714_0"
        /*0030*/ 	.string	"-arch sm_100 -m 64 "



//--------------------- .note.nv.cuinfo           --------------------------
	.section	.note.nv.cuinfo,"",@"SHT_NOTE"
	.sectionflags	@"SHF_NOTE_NV_CUINFO"
        /*0018*/ 	.short	0x0002
        /*001a*/ 	.short	0x0064
        /*001c*/ 	.short	0x0082
	.zero		2


//--------------------- .nv.info                  --------------------------
	.section	.nv.info,"",@"SHT_CUDA_INFO"
	.align	4


	//----- nvinfo : EIATTR_REGCOUNT
	.align		4
        /*0000*/ 	.byte	0x04, 0x2f
        /*0002*/ 	.short	(.L_3 - .L_2)
	.align		4
.L_2:
        /*0004*/ 	.word	index@(_Z11test_kerneli)
        /*0008*/ 	.word	0x0000001d


	//----- nvinfo : EIATTR_FRAME_SIZE
	.align		4
.L_3:
        /*000c*/ 	.byte	0x04, 0x11
        /*000e*/ 	.short	(.L_5 - .L_4)
	.align		4
.L_4:
        /*0010*/ 	.word	index@(_Z11test_kerneli)
        /*0014*/ 	.word	0x00000008


	//----- nvinfo : EIATTR_MIN_STACK_SIZE
	.align		4
.L_5:
        /*0018*/ 	.byte	0x04, 0x12
        /*001a*/ 	.short	(.L_7 - .L_6)
	.align		4
.L_6:
        /*001c*/ 	.word	index@(_Z11test_kerneli)
        /*0020*/ 	.word	0x00000008
.L_7:


//--------------------- .nv.compat                --------------------------
	.section	.nv.compat,"",@"SHT_CUDA_COMPAT_INFO"
	.align	4
        /*0000*/ 	.byte	0x02, 0x09, 0x00, 0x00, 0x02, 0x02, 0x01, 0x00, 0x02, 0x05, 0x05, 0x00, 0x03, 0x07, 0x01, 0x01
        /*0010*/ 	.byte	0x02, 0x03, 0x00, 0x00, 0x02, 0x06, 0x01, 0x00, 0x04, 0x0b, 0x08, 0x00, 0x09, 0x00, 0x00, 0x00
        /*0020*/ 	.byte	0x00, 0x00, 0x00, 0x00


//--------------------- .nv.info._Z11test_kerneli --------------------------
	.section	.nv.info._Z11test_kerneli,"",@"SHT_CUDA_INFO"
	.sectionflags	@""
	.align	4


	//----- nvinfo : EIATTR_CUDA_API_VERSION
	.align		4
        /*0000*/ 	.byte	0x04, 0x37
        /*0002*/ 	.short	(.L_9 - .L_8)
.L_8:
        /*0004*/ 	.word	0x00000082


	//----- nvinfo : EIATTR_KPARAM_INFO
	.align		4
.L_9:
        /*0008*/ 	.byte	0x04, 0x17
        /*000a*/ 	.short	(.L_11 - .L_10)
.L_10:
        /*000c*/ 	.word	0x00000000
        /*0010*/ 	.short	0x0000
        /*0012*/ 	.short	0x0000
        /*0014*/ 	.byte	0x00, 0xf0, 0x11, 0x00


	//----- nvinfo : EIATTR_SPARSE_MMA_MASK
	.align		4
.L_11:
        /*0018*/ 	.byte	0x03, 0x50
        /*001a*/ 	.short	0x0000


	//----- nvinfo : EIATTR_MAXREG_COUNT
	.align		4
        /*001c*/ 	.byte	0x03, 0x1b
        /*001e*/ 	.short	0x00ff


	//----- nvinfo : EIATTR_EXTERNS
	.align		4
        /*0020*/ 	.byte	0x04, 0x0f
        /*0022*/ 	.short	(.L_13 - .L_12)


	//   ....[0]....
	.align		4
.L_12:
        /*0024*/ 	.word	index@(vprintf)


	//----- nvinfo : EIATTR_MERCURY_ISA_VERSION
	.align		4
.L_13:
        /*0028*/ 	.byte	0x03, 0x5f
        /*002a*/ 	.short	0x0101


	//----- nvinfo : EIATTR_VRC_CTA_INIT_COUNT
	.align		4
        /*002c*/ 	.byte	0x02, 0x4a
	.zero		1
	.zero		1


	//----- nvinfo : EIATTR_SYSCALL_OFFSETS
	.align		4
        /*0030*/ 	.byte	0x04, 0x46
        /*0032*/ 	.short	(.L_15 - .L_14)


	//   ....[0]....
.L_14:
        /*0034*/ 	.word	0x00000fe0


	//   ....[1]....
        /*0038*/ 	.word	0x000010a0


	//----- nvinfo : EIATTR_EXIT_INSTR_OFFSETS
	.align		4
.L_15:
        /*003c*/ 	.byte	0x04, 0x1c
        /*003e*/ 	.short	(.L_17 - .L_16)


	//   ....[0]....
.L_16:
        /*0040*/ 	.word	0x00000080


	//   ....[1]....
        /*0044*/ 	.word	0x00000ff0


	//   ....[2]....
        /*0048*/ 	.word	0x000010b0


	//----- nvinfo : EIATTR_CRS_STACK_SIZE
	.align		4
.L_17:
        /*004c*/ 	.byte	0x04, 0x1e
        /*004e*/ 	.short	(.L_19 - .L_18)
.L_18:
        /*0050*/ 	.word	0x00000000


	//----- nvinfo : EIATTR_CBANK_PARAM_SIZE
	.align		4
.L_19:
        /*0054*/ 	.byte	0x03, 0x19
        /*0056*/ 	.short	0x0004


	//----- nvinfo : EIATTR_PARAM_CBANK
	.align		4
        /*0058*/ 	.byte	0x04, 0x0a
        /*005a*/ 	.short	(.L_21 - .L_20)
	.align		4
.L_20:
        /*005c*/ 	.word	index@(.nv.constant0._Z11test_kerneli)
        /*0060*/ 	.short	0x0380
        /*0062*/ 	.short	0x0004


	//----- nvinfo : EIATTR_SW_WAR
	.align		4
.L_21:
        /*0064*/ 	.byte	0x04, 0x36
        /*0066*/ 	.short	(.L_23 - .L_22)
.L_22:
        /*0068*/ 	.word	0x00000008
.L_23:


//--------------------- .nv.callgraph             --------------------------
	.section	.nv.callgraph,"",@"SHT_CUDA_CALLGRAPH"
	.align	4
	.sectionentsize	8
	.align		4
        /*0000*/ 	.word	0x00000000
	.align		4
        /*0004*/ 	.word	0xffffffff
	.align		4
        /*0008*/ 	.word	index@(_Z11test_kerneli)
	.align		4
        /*000c*/ 	.word	index@(vprintf)
	.align		4
        /*0010*/ 	.word	0x00000000
	.align		4
        /*0014*/ 	.word	0xfffffffe
	.align		4
        /*0018*/ 	.word	0x00000000
	.align		4
        /*001c*/ 	.word	0xfffffffd
	.align		4
        /*0020*/ 	.word	0x00000000
	.align		4
        /*0024*/ 	.word	0xfffffffc


//--------------------- .nv.constant4             --------------------------
	.section	.nv.constant4,"a",@progbits
	.align	8
	.align		8
.nv.constant4:
        /*0000*/ 	.dword	vprintf
	.align		8
        /*0008*/ 	.dword	$str
	.align		8
        /*0010*/ 	.dword	$str$1


//--------------------- .text._Z11test_kerneli    --------------------------
	.section	.text._Z11test_kerneli,"ax",@progbits
	.align	128
        .global         _Z11test_kerneli
        .type           _Z11test_kerneli,@function
        .size           _Z11test_kerneli,(.L_x_15 - _Z11test_kerneli)
        .other          _Z11test_kerneli,@"STO_CUDA_ENTRY STV_DEFAULT"
_Z11test_kerneli:
.text._Z11test_kerneli:
[----:B------:R-:W0:Y:S01]  /*0000*/  LDC R1, c[0x0][0x37c] ;  /* 0x0000df00ff017b82 */ /* 0x000e220000000800 */
[----:B------:R-:W1:Y:S01]  /*0010*/  S2R R0, SR_TID.X ;  /* 0x0000000000007919 */ /* 0x000e620000002100 */
[----:B------:R-:W2:Y:S01]  /*0020*/  LDCU UR4, c[0x0][0x2f8] ;  /* 0x00005f00ff0477ac */ /* 0x000ea20008000800 */
[----:B0-----:R-:W-:Y:S01]  /*0030*/  VIADD R1, R1, 0xfffffff8 ;  /* 0xfffffff801017836 */ /* 0x001fe20000000000 */
[----:B------:R-:W0:Y:S04]  /*0040*/  LDCU UR5, c[0x0][0x2fc] ;  /* 0x00005f80ff0577ac */ /* 0x000e280008000800 */
[----:B--2---:R-:W-:-:S05]  /*0050*/  IADD3 R6, P1, PT, R1, UR4, RZ ;  /* 0x0000000401067c10 */ /* 0x004fca000ff3e0ff */
[----:B0-----:R-:W-:Y:S01]  /*0060*/  IMAD.X R7, RZ, RZ, UR5, P1 ;  /* 0x00000005ff077e24 */ /* 0x001fe200088e06ff */
[----:B-1----:R-:W-:-:S13]  /*0070*/  ISETP.NE.AND P0, PT, R0, RZ, PT ;  /* 0x000000ff0000720c */ /* 0x002fda0003f05270 */
[----:B------:R-:W-:Y:S05]  /*0080*/  @P0 EXIT ;  /* 0x000000000000094d */ /* 0x000fea0003800000 */
[----:B------:R-:W0:Y:S02]  /*0090*/  LDC R0, c[0x0][0x380] ;  /* 0x0000e000ff007b82 */ /* 0x000e240000000800 */
[C---:B0-----:R-:W-:Y:S01]  /*00a0*/  VIADDMNMX R3, R0.reuse, 0xffffff01, R0, !PT ;  /* 0xffffff0100037846 */ /* 0x041fe20007800100 */
[----:B------:R-:W-:-:S04]  /*00b0*/  VIADD R2, R0, 0xffffff00 ;  /* 0xffffff0000027836 */ /* 0x000fc80000000000 */
[----:B------:R-:W-:Y:S02]  /*00c0*/  IMAD.IADD R3, R3, 0x1, -R0 ;  /* 0x0000000103037824 */ /* 0x000fe400078e0a00 */
[----:B------:R-:W-:Y:S02]  /*00d0*/  IMAD.MOV.U32 R4, RZ, RZ, R2 ;  /* 0x000000ffff047224 */ /* 0x000fe400078e0002 */
[C---:B------:R-:W-:Y:S02]  /*00e0*/  VIADD R9, R3.reuse, 0xff ;  /* 0x000000ff03097836 */ /* 0x040fe40000000000 */
[----:B------:R-:W-:-:S03]  /*00f0*/  VIADD R3, R3, 0x100 ;  /* 0x0000010003037836 */ /* 0x000fc60000000000 */
[----:B------:R-:W-:Y:S02]  /*0100*/  ISETP.GE.U32.AND P0, PT, R9, 0xf, PT ;  /* 0x0000000f0900780c */ /* 0x000fe40003f06070 */
[----:B------:R-:W-:-:S11]  /*0110*/  LOP3.LUT R11, R3, 0xf, RZ, 0xc0, !PT ;  /* 0x0000000f030b7812 */ /* 0x000fd600078ec0ff */
[----:B------:R-:W-:Y:S05]  /*0120*/  @!P0 BRA `(.L_x_0) ;  /* 0x0000000000ac8947 */ /* 0x000fea0003800000 */
[----:B------:R-:W0:Y:S01]  /*0130*/  S2UR UR5, SR_CgaCtaId ;  /* 0x00000000000579c3 */ /* 0x000e220000008800 */
[----:B------:R-:W-:Y:S01]  /*0140*/  LOP3.LUT R4, R3, 0xfffffff0, RZ, 0xc0, !PT ;  /* 0xfffffff003047812 */ /* 0x000fe200078ec0ff */
[----:B------:R-:W-:-:S04]  /*0150*/  UMOV UR4, 0x400 ;  /* 0x0000040000047882 */ /* 0x000fc80000000000 */
[----:B------:R-:W-:Y:S02]  /*0160*/  IMAD.MOV R4, RZ, RZ, -R4 ;  /* 0x000000ffff047224 */ /* 0x000fe400078e0a04 */
[----:B------:R-:W1:Y:S01]  /*0170*/  LDC R5, c[0x0][0x380] ;  /* 0x0000e000ff057b82 */ /* 0x000e620000000800 */
[----:B0-----:R-:W-:-:S12]  /*0180*/  ULEA UR4, UR5, UR4, 0x18 ;  /* 0x0000000405047291 */ /* 0x001fd8000f8ec0ff */
.L_x_1:
[----:B------:R-:W-:Y:S02]  /*0190*/  VIADD R4, R4, 0x10 ;  /* 0x0000001004047836 */ /* 0x000fe40000000000 */
[C---:B-1----:R-:W-:Y:S02]  /*01a0*/  VIADD R8, R5.reuse, 0xffffff00 ;  /* 0xffffff0005087836 */ /* 0x042fe40000000000 */
[C---:B------:R-:W-:Y:S01]  /*01b0*/  VIADD R10, R5.reuse, 0xffffff01 ;  /* 0xffffff01050a7836 */ /* 0x040fe20000000000 */
[----:B------:R-:W-:Y:S01]  /*01c0*/  ISETP.NE.AND P0, PT, R4, RZ, PT ;  /* 0x000000ff0400720c */ /* 0x000fe20003f05270 */
[C---:B------:R-:W-:Y:S01]  /*01d0*/  VIADD R12, R5.reuse, 0xffffff02 ;  /* 0xffffff02050c7836 */ /* 0x040fe20000000000 */
[----:B------:R0:W-:Y:S01]  /*01e0*/  STS.U8 [R5+UR4+-0x100], R8 ;  /* 0xffff000805007988 */ /* 0x0001e20008000004 */
[C---:B------:R-:W-:Y:S02]  /*01f0*/  VIADD R14, R5.reuse, 0xffffff03 ;  /* 0xffffff03050e7836 */ /* 0x040fe40000000000 */
[C---:B------:R-:W-:Y:S01]  /*0200*/  VIADD R16, R5.reuse, 0xffffff04 ;  /* 0xffffff0405107836 */ /* 0x040fe20000000000 */
[----:B------:R1:W-:Y:S01]  /*0210*/  STS.U8 [R5+UR4+-0xff], R10 ;  /* 0xffff010a05007988 */ /* 0x0003e20008000004 */
[----:B------:R-:W-:-:S02]  /*0220*/  VIADD R18, R5, 0xffffff05 ;  /* 0xffffff0505127836 */ /* 0x000fc40000000000 */
[C---:B------:R-:W-:Y:S01]  /*0230*/  VIADD R20, R5.reuse, 0xffffff06 ;  /* 0xffffff0605147836 */ /* 0x040fe20000000000 */
[----:B------:R2:W-:Y:S01]  /*0240*/  STS.U8 [R5+UR4+-0xfe], R12 ;  /* 0xffff020c05007988 */ /* 0x0005e20008000004 */
[C---:B------:R-:W-:Y:S02]  /*0250*/  VIADD R22, R5.reuse, 0xffffff07 ;  /* 0xffffff0705167836 */ /* 0x040fe40000000000 */
[C---:B0-----:R-:W-:Y:S01]  /*0260*/  VIADD R8, R5.reuse, 0xffffff08 ;  /* 0xffffff0805087836 */ /* 0x041fe20000000000 */
[----:B------:R0:W-:Y:S01]  /*0270*/  STS.U8 [R5+UR4+-0xfd], R14 ;  /* 0xffff030e05007988 */ /* 0x0001e20008000004 */
[C---:B------:R-:W-:Y:S02]  /*0280*/  VIADD R24, R5.reuse, 0xffffff09 ;  /* 0xffffff0905187836 */ /* 0x040fe40000000000 */
[C---:B------:R-:W-:Y:S01]  /*0290*/  VIADD R26, R5.reuse, 0xffffff0a ;  /* 0xffffff0a051a7836 */ /* 0x040fe20000000000 */
[----:B------:R3:W-:Y:S01]  /*02a0*/  STS.U8 [R5+UR4+-0xfc], R16 ;  /* 0xffff041005007988 */ /* 0x0007e20008000004 */
[----:B-1----:R-:W-:-:S02]  /*02b0*/  VIADD R10, R5, 0xffffff0b ;  /* 0xffffff0b050a7836 */ /* 0x002fc40000000000 */
[C---:B--2---:R-:W-:Y:S01]  /*02c0*/  VIADD R12, R5.reuse, 0xffffff0c ;  /* 0xffffff0c050c7836 */ /* 0x044fe20000000000 */
[----:B------:R1:W-:Y:S01]  /*02d0*/  STS.U8 [R5+UR4+-0xfb], R18 ;  /* 0xffff051205007988 */ /* 0x0003e20008000004 */
[----:B0-----:R-:W-:-:S03]  /*02e0*/  VIADD R14, R5, 0xffffff0d ;  /* 0xffffff0d050e7836 */ /* 0x001fc60000000000 */
[----:B------:R-:W-:Y:S01]  /*02f0*/  STS.U8 [R5+UR4+-0xfa], R20 ;  /* 0xffff061405007988 */ /* 0x000fe20008000004 */
[----:B---3--:R-:W-:-:S03]  /*0300*/  VIADD R16, R5, 0xffffff0e ;  /* 0xffffff0e05107836 */ /* 0x008fc60000000000 */
[----:B------:R-:W-:Y:S01]  /*0310*/  STS.U8 [R5+UR4+-0xf9], R22 ;  /* 0xffff071605007988 */ /* 0x000fe20008000004 */
[----:B-1----:R-:W-:-:S03]  /*0320*/  VIADD R18, R5, 0xffffff0f ;  /* 0xffffff0f05127836 */ /* 0x002fc60000000000 */
[----:B------:R-:W-:Y:S04]  /*0330*/  STS.U8 [R5+UR4+-0xf8], R8 ;  /* 0xffff080805007988 */ /* 0x000fe80008000004 */
[----:B------:R-:W-:Y:S04]  /*0340*/  STS.U8 [R5+UR4+-0xf7], R24 ;  /* 0xffff091805007988 */ /* 0x000fe80008000004 */
[----:B------:R-:W-:Y:S04]  /*0350*/  STS.U8 [R5+UR4+-0xf6], R26 ;  /* 0xffff0a1a05007988 */ /* 0x000fe80008000004 */
[----:B------:R-:W-:Y:S04]  /*0360*/  STS.U8 [R5+UR4+-0xf5], R10 ;  /* 0xffff0b0a05007988 */ /* 0x000fe80008000004 */
[----:B------:R-:W-:Y:S04]  /*0370*/  STS.U8 [R5+UR4+-0xf4], R12 ;  /* 0xffff0c0c05007988 */ /* 0x000fe80008000004 */
[----:B------:R-:W-:Y:S04]  /*0380*/  STS.U8 [R5+UR4+-0xf3], R14 ;  /* 0xffff0d0e05007988 */ /* 0x000fe80008000004 */
[----:B------:R-:W-:Y:S04]  /*0390*/  STS.U8 [R5+UR4+-0xf2], R16 ;  /* 0xffff0e1005007988 */ /* 0x000fe80008000004 */
[----:B------:R0:W-:Y:S02]  /*03a0*/  STS.U8 [R5+UR4+-0xf1], R18 ;  /* 0xffff0f1205007988 */ /* 0x0001e40008000004 */
[----:B0-----:R-:W-:Y:S01]  /*03b0*/  VIADD R5, R5, 0x10 ;  /* 0x0000001005057836 */ /* 0x001fe20000000000 */
[----:B------:R-:W-:Y:S06]  /*03c0*/  @P0 BRA `(.L_x_1) ;  /* 0xfffffffc00700947 */ /* 0x000fec000383ffff */
[----:B------:R-:W-:-:S07]  /*03d0*/  VIADD R4, R5, 0xffffff00 ;  /* 0xffffff0005047836 */ /* 0x000fce0000000000 */
.L_x_0:
[----:B------:R-:W-:-:S13]  /*03e0*/  ISETP.NE.AND P0, PT, R11, RZ, PT ;  /* 0x000000ff0b00720c */ /* 0x000fda0003f05270 */
[----:B------:R-:W-:Y:S05]  /*03f0*/  @!P0 BRA `(.L_x_2) ;  /* 0x0000000000cc8947 */ /* 0x000fea0003800000 */
[----:B------:R-:W-:Y:S02]  /*0400*/  ISETP.GE.U32.AND P0, PT, R11, 0x8, PT ;  /* 0x000000080b00780c */ /* 0x000fe40003f06070 */
[----:B------:R-:W-:-:S04]  /*0410*/  LOP3.LUT R13, R3, 0x7, RZ, 0xc0, !PT ;  /* 0x00000007030d7812 */ /* 0x000fc800078ec0ff */
[----:B------:R-:W-:-:S07]  /*0420*/  ISETP.NE.AND P1, PT, R13, RZ, PT ;  /* 0x000000ff0d00720c */ /* 0x000fce0003f25270 */
[----:B------:R-:W-:Y:S06]  /*0430*/  @!P0 BRA `(.L_x_3) ;  /* 0x0000000000508947 */ /* 0x000fec0003800000 */
[----:B------:R-:W0:Y:S01]  /*0440*/  S2R R8, SR_CgaCtaId ;  /* 0x0000000000087919 */ /* 0x000e220000008800 */
[----:B------:R-:W-:Y:S01]  /*0450*/  MOV R5, 0x400 ;  /* 0x0000040000057802 */ /* 0x000fe20000000f00 */
[C---:B------:R-:W-:Y:S02]  /*0460*/  VIADD R10, R4.reuse, 0x2 ;  /* 0x00000002040a7836 */ /* 0x040fe40000000000 */
[C---:B------:R-:W-:Y:S02]  /*0470*/  VIADD R12, R4.reuse, 0x3 ;  /* 0x00000003040c7836 */ /* 0x040fe40000000000 */
[C---:B------:R-:W-:Y:S02]  /*0480*/  VIADD R14, R4.reuse, 0x4 ;  /* 0x00000004040e7836 */ /* 0x040fe40000000000 */
[C---:B------:R-:W-:Y:S02]  /*0490*/  VIADD R16, R4.reuse, 0x5 ;  /* 0x0000000504107836 */ /* 0x040fe40000000000 */
[----:B------:R-:W-:-:S02]  /*04a0*/  VIADD R18, R4, 0x6 ;  /* 0x0000000604127836 */ /* 0x000fc40000000000 */
[----:B------:R-:W-:Y:S01]  /*04b0*/  VIADD R20, R4, 0x7 ;  /* 0x0000000704147836 */ /* 0x000fe20000000000 */
[----:B0-----:R-:W-:Y:S01]  /*04c0*/  LEA R5, R8, R5, 0x18 ;  /* 0x0000000508057211 */ /* 0x001fe200078ec0ff */
[----:B------:R-:W-:-:S04]  /*04d0*/  VIADD R8, R4, 0x1 ;  /* 0x0000000104087836 */ /* 0x000fc80000000000 */
[----:B------:R-:W-:-:S05]  /*04e0*/  IMAD.IADD R5, R4, 0x1, R5 ;  /* 0x0000000104057824 */ /* 0x000fca00078e0205 */
[----:B------:R-:W-:Y:S04]  /*04f0*/  STS.U8 [R5+0x1], R8 ;  /* 0x0000010805007388 */ /* 0x000fe80000000000 */
[----:B------:R-:W-:Y:S04]  /*0500*/  STS.U8 [R5+0x2], R10 ;  /* 0x0000020a05007388 */ /* 0x000fe80000000000 */
[----:B------:R-:W-:Y:S04]  /*0510*/  STS.U8 [R5+0x3], R12 ;  /* 0x0000030c05007388 */ /* 0x000fe80000000000 */
[----:B------:R-:W-:Y:S04]  /*0520*/  STS.U8 [R5+0x4], R14 ;  /* 0x0000040e05007388 */ /* 0x000fe80000000000 */
[----:B------:R-:W-:Y:S04]  /*0530*/  STS.U8 [R5+0x5], R16 ;  /* 0x0000051005007388 */ /* 0x000fe80000000000 */
[----:B------:R-:W-:Y:S04]  /*0540*/  STS.U8 [R5+0x6], R18 ;  /* 0x0000061205007388 */ /* 0x000fe80000000000 */
[----:B------:R-:W-:Y:S04]  /*0550*/  STS.U8 [R5+0x7], R20 ;  /* 0x0000071405007388 */ /* 0x000fe80000000000 */
[----:B------:R0:W-:Y:S02]  /*0560*/  STS.U8 [R5], R4 ;  /* 0x0000000405007388 */ /* 0x0001e40000000000 */
[----:B0-----:R-:W-:-:S07]  /*0570*/  VIADD R4, R4, 0x8 ;  /* 0x0000000804047836 */ /* 0x001fce0000000000 */
.L_x_3:
        /* <DEDUP_REMOVED lines=8> */
[C---:B------:R-:W-:Y:S01]  /*0600*/  VIADD R12, R4.reuse, 0x3 ;  /* 0x00000003040c7836 */ /* 0x040fe20000000000 */
[----:B0-----:R-:W-:Y:S01]  /*0610*/  LEA R11, R11, R8, 0x18 ;  /* 0x000000080b0b7211 */ /* 0x001fe200078ec0ff */
[----:B------:R-:W-:-:S04]  /*0620*/  VIADD R8, R4, 0x1 ;  /* 0x0000000104087836 */ /* 0x000fc80000000000 */
[----:B------:R-:W-:-:S05]  /*0630*/  IMAD.IADD R11, R4, 0x1, R11 ;  /* 0x00000001040b7824 */ /* 0x000fca00078e020b */
[----:B------:R-:W-:Y:S04]  /*0640*/  STS.U8 [R11+0x1], R8 ;  /* 0x000001080b007388 */ /* 0x000fe80000000000 */
[----:B------:R-:W-:Y:S04]  /*0650*/  STS.U8 [R11+0x2], R10 ;  /* 0x0000020a0b007388 */ /* 0x000fe80000000000 */
[----:B------:R-:W-:Y:S04]  /*0660*/  STS.U8 [R11+0x3], R12 ;  /* 0x0000030c0b007388 */ /* 0x000fe80000000000 */
[----:B------:R0:W-:Y:S02]  /*0670*/  STS.U8 [R11], R4 ;  /* 0x000000040b007388 */ /* 0x0001e40000000000 */
[----:B0-----:R-:W-:-:S07]  /*0680*/  VIADD R4, R4, 0x4 ;  /* 0x0000000404047836 */ /* 0x001fce0000000000 */
.L_x_4:
[----:B------:R-:W-:Y:S05]  /*0690*/  @!P1 BRA `(.L_x_2) ;  /* 0x0000000000249947 */ /* 0x000fea0003800000 */
[----:B------:R-:W0:Y:S01]  /*06a0*/  S2UR UR5, SR_CgaCtaId ;  /* 0x00000000000579c3 */ /* 0x000e220000008800 */
[----:B------:R-:W-:Y:S01]  /*06b0*/  IMAD.MOV R5, RZ, RZ, -R5 ;  /* 0x000000ffff057224 */ /* 0x000fe200078e0a05 */
[----:B------:R-:W-:Y:S02]  /*06c0*/  UMOV UR4, 0x400 ;  /* 0x0000040000047882 */ /* 0x000fe40000000000 */
[----:B0-----:R-:W-:-:S12]  /*06d0*/  ULEA UR4, UR5, UR4, 0x18 ;  /* 0x0000000405047291 */ /* 0x001fd8000f8ec0ff */
.L_x_5:
[----:B------:R-:W-:Y:S01]  /*06e0*/  VIADD R5, R5, 0x1 ;  /* 0x0000000105057836 */ /* 0x000fe20000000000 */
[----:B------:R0:W-:Y:S04]  /*06f0*/  STS.U8 [R4+UR4], R4 ;  /* 0x0000000404007988 */ /* 0x0001e80008000004 */
[----:B------:R-:W-:Y:S01]  /*0700*/  ISETP.NE.AND P0, PT, R5, RZ, PT ;  /* 0x000000ff0500720c */ /* 0x000fe20003f05270 */
[----:B0-----:R-:W-:-:S12]  /*0710*/  VIADD R4, R4, 0x1 ;  /* 0x0000000104047836 */ /* 0x001fd80000000000 */
[----:B------:R-:W-:Y:S05]  /*0720*/  @P0 BRA `(.L_x_5) ;  /* 0xfffffffc00ec0947 */ /* 0x000fea000383ffff */
.L_x_2:
[----:B------:R-:W-:Y:S01]  /*0730*/  ISETP.GE.U32.AND P1, PT, R9, 0x7, PT ;  /* 0x000000070900780c */ /* 0x000fe20003f26070 */
[----:B------:R-:W-:Y:S01]  /*0740*/  IMAD.MOV.U32 R9, RZ, RZ, 0x1 ;  /* 0x00000001ff097424 */ /* 0x000fe200078e00ff */
[----:B------:R-:W-:-:S04]  /*0750*/  LOP3.LUT R19, R3, 0x7, RZ, 0xc0, !PT ;  /* 0x0000000703137812 */ /* 0x000fc800078ec0ff */
[----:B------:R-:W-:-:S07]  /*0760*/  ISETP.NE.AND P0, PT, R19, RZ, PT ;  /* 0x000000ff1300720c */ /* 0x000fce0003f05270 */
[----:B------:R-:W-:Y:S06]  /*0770*/  @!P1 BRA `(.L_x_6) ;  /* 0x0000000000f09947 */ /* 0x000fec0003800000 */
[----:B------:R-:W0:Y:S01]  /*0780*/  S2UR UR5, SR_CgaCtaId ;  /* 0x00000000000579c3 */ /* 0x000e220000008800 */
[----:B------:R-:W-:Y:S01]  /*0790*/  UMOV UR4, 0x400 ;  /* 0x0000040000047882 */ /* 0x000fe20000000000 */
[----:B------:R-:W-:Y:S01]  /*07a0*/  LOP3.LUT R20, R3, 0xfffffff8, RZ, 0xc0, !PT ;  /* 0xfffffff803147812 */ /* 0x000fe200078ec0ff */
[----:B------:R-:W-:Y:S01]  /*07b0*/  IMAD.MOV.U32 R9, RZ, RZ, 0x1 ;  /* 0x00000001ff097424 */ /* 0x000fe200078e00ff */
[----:B0-----:R-:W-:-:S03]  /*07c0*/  ULEA UR5, UR5, UR4, 0x18 ;  /* 0x0000000405057291 */ /* 0x001fc6000f8ec0ff */
[----:B------:R-:W-:-:S09]  /*07d0*/  UMOV UR4, URZ ;  /* 0x000000ff00047c82 */ /* 0x000fd20008000000 */
.L_x_7:
[----:B------:R-:W0:Y:S01]  /*07e0*/  LDS.U8 R13, [R2+UR5] ;  /* 0x00000005020d7984 */ /* 0x000e220008000000 */
[C---:B------:R-:W-:Y:S01]  /*07f0*/  IMAD.SHL.U32 R5, R2.reuse, 0x1000000, RZ ;  /* 0x0100000002057824 */ /* 0x040fe200078e00ff */
[----:B------:R-:W-:Y:S01]  /*0800*/  PRMT R14, R2, 0x8880, RZ ;  /* 0x00008880020e7816 */ /* 0x000fe200000000ff */
[----:B------:R-:W-:Y:S01]  /*0810*/  UIADD3 UR4, UPT, UPT, UR4, 0x8, URZ ;  /* 0x0000000804047890 */ /* 0x000fe2000fffe0ff */
[----:B------:R-:W1:Y:S01]  /*0820*/  LDS.U8 R15, [R2+UR5+0x1] ;  /* 0x00000105020f7984 */ /* 0x000e620008000000 */
[C---:B------:R-:W-:Y:S02]  /*0830*/  VIADD R16, R5.reuse, 0x1000000 ;  /* 0x0100000005107836 */ /* 0x040fe40000000000 */
[----:B------:R-:W-:Y:S01]  /*0840*/  VIADD R18, R5, 0x2000000 ;  /* 0x0200000005127836 */ /* 0x000fe20000000000 */
[----:B------:R-:W2:Y:S02]  /*0850*/  LDS.U8 R12, [R2+UR5+0x3] ;  /* 0x00000305020c7984 */ /* 0x000ea40008000000 */
[----:B------:R-:W-:-:S02]  /*0860*/  SHF.R.S32.HI R16, RZ, 0x18, R16 ;  /* 0x00000018ff107819 */ /* 0x000fc40000011410 */
[----:B------:R-:W3:Y:S01]  /*0870*/  LDS.U8 R10, [R2+UR5+0x5] ;  /* 0x00000505020a7984 */ /* 0x000ee20008000000 */
[----:B------:R-:W-:-:S03]  /*0880*/  SHF.R.S32.HI R18, RZ, 0x18, R18 ;  /* 0x00000018ff127819 */ /* 0x000fc60000011412 */
[----:B------:R-:W4:Y:S04]  /*0890*/  LDS.U8 R17, [R2+UR5+0x2] ;  /* 0x0000020502117984 */ /* 0x000f280008000000 */
[----:B------:R-:W5:Y:S04]  /*08a0*/  LDS.U8 R11, [R2+UR5+0x4] ;  /* 0x00000405020b7984 */ /* 0x000f680008000000 */
[----:B------:R-:W5:Y:S04]  /*08b0*/  LDS.U8 R8, [R2+UR5+0x6] ;  /* 0x0000060502087984 */ /* 0x000f680008000000 */
[----:B------:R0:W5:Y:S02]  /*08c0*/  LDS.S8 R4, [R2+UR5+0x7] ;  /* 0x0000070502047984 */ /* 0x0001640008000200 */
[----:B0-----:R-:W-:Y:S01]  /*08d0*/  VIADD R2, R2, 0x8 ;  /* 0x0000000802027836 */ /* 0x001fe20000000000 */
[----:B------:R-:W-:-:S02]  /*08e0*/  PRMT R13, R13, 0x8880, RZ ;  /* 0x000088800d0d7816 */ /* 0x000fc400000000ff */
[----:B-1----:R-:W-:Y:S02]  /*08f0*/  PRMT R15, R15, 0x8880, RZ ;  /* 0x000088800f0f7816 */ /* 0x002fe400000000ff */
[----:B------:R-:W-:Y:S01]  /*0900*/  ISETP.NE.AND P2, PT, R14, R13, PT ;  /* 0x0000000d0e00720c */ /* 0x000fe20003f45270 */
[C---:B------:R-:W-:Y:S01]  /*0910*/  VIADD R13, R5.reuse, 0x3000000 ;  /* 0x03000000050d7836 */ /* 0x040fe20000000000 */
[----:B------:R-:W-:Y:S01]  /*0920*/  ISETP.NE.AND P3, PT, R16, R15, PT ;  /* 0x0000000f1000720c */ /* 0x000fe20003f65270 */
[C---:B------:R-:W-:Y:S01]  /*0930*/  VIADD R14, R5.reuse, 0x4000000 ;  /* 0x04000000050e7836 */ /* 0x040fe20000000000 */
[----:B--2---:R-:W-:Y:S01]  /*0940*/  PRMT R12, R12, 0x8880, RZ ;  /* 0x000088800c0c7816 */ /* 0x004fe200000000ff */
[----:B------:R-:W-:Y:S01]  /*0950*/  VIADD R15, R5, 0x5000000 ;  /* 0x05000000050f7836 */ /* 0x000fe20000000000 */
[----:B---3--:R-:W-:Y:S02]  /*0960*/  PRMT R16, R10, 0x8880, RZ ;  /* 0x000088800a107816 */ /* 0x008fe400000000ff */
[----:B------:R-:W-:-:S02]  /*0970*/  SHF.R.S32.HI R10, RZ, 0x18, R13 ;  /* 0x00000018ff0a7819 */ /* 0x000fc4000001140d */
[----:B----4-:R-:W-:Y:S02]  /*0980*/  PRMT R17, R17, 0x8880, RZ ;  /* 0x0000888011117816 */ /* 0x010fe400000000ff */
[----:B------:R-:W-:Y:S01]  /*0990*/  SEL R13, R9, RZ, !P2 ;  /* 0x000000ff090d7207 */ /* 0x000fe20005000000 */
[----:B------:R-:W-:Y:S01]  /*09a0*/  IMAD.MOV.U32 R9, RZ, RZ, R12 ;  /* 0x000000ffff097224 */ /* 0x000fe200078e000c */
[----:B------:R-:W-:Y:S01]  /*09b0*/  ISETP.NE.AND P1, PT, R18, R17, PT ;  /* 0x000000111200720c */ /* 0x000fe20003f25270 */
[----:B------:R-:W-:Y:S01]  /*09c0*/  IMAD.MOV.U32 R12, RZ, RZ, R16 ;  /* 0x000000ffff0c7224 */ /* 0x000fe200078e0010 */
[----:B------:R-:W-:Y:S02]  /*09d0*/  SEL R13, R13, RZ, !P3 ;  /* 0x000000ff0d0d7207 */ /* 0x000fe40005800000 */
[----:B-----5:R-:W-:Y:S02]  /*09e0*/  PRMT R11, R11, 0x8880, RZ ;  /* 0x000088800b0b7816 */ /* 0x020fe400000000ff */
[----:B------:R-:W-:-:S02]  /*09f0*/  SHF.R.S32.HI R14, RZ, 0x18, R14 ;  /* 0x00000018ff0e7819 */ /* 0x000fc4000001140e */
[----:B------:R-:W-:Y:S01]  /*0a00*/  ISETP.NE.AND P3, PT, R10, R9, PT ;  /* 0x000000090a00720c */ /* 0x000fe20003f65270 */
[----:B------:R-:W-:Y:S01]  /*0a10*/  VIADD R9, R5, 0x6000000 ;  /* 0x0600000005097836 */ /* 0x000fe20000000000 */
[----:B------:R-:W-:Y:S01]  /*0a20*/  SEL R13, R13, RZ, !P1 ;  /* 0x000000ff0d0d7207 */ /* 0x000fe20004800000 */
[----:B------:R-:W-:Y:S01]  /*0a30*/  VIADD R10, R5, 0x7000000 ;  /* 0x07000000050a7836 */ /* 0x000fe20000000000 */
[----:B------:R-:W-:Y:S02]  /*0a40*/  ISETP.NE.AND P4, PT, R14, R11, PT ;  /* 0x0000000b0e00720c */ /* 0x000fe40003f85270 */
[----:B------:R-:W-:Y:S02]  /*0a50*/  PRMT R11, R8, 0x8880, RZ ;  /* 0x00008880080b7816 */ /* 0x000fe400000000ff */
[----:B------:R-:W-:Y:S02]  /*0a60*/  SHF.R.S32.HI R15, RZ, 0x18, R15 ;  /* 0x00000018ff0f7819 */ /* 0x000fe4000001140f */
[----:B------:R-:W-:Y:S01]  /*0a70*/  SEL R13, R13, RZ, !P3 ;  /* 0x000000ff0d0d7207 */ /* 0x000fe20005800000 */
[----:B------:R-:W-:Y:S01]  /*0a80*/  IMAD.MOV.U32 R5, RZ, RZ, R11 ;  /* 0x000000ffff057224 */ /* 0x000fe200078e000b */
[----:B------:R-:W-:-:S02]  /*0a90*/  ISETP.NE.AND P3, PT, R20, UR4, PT ;  /* 0x0000000414007c0c */ /* 0x000fc4000bf65270 */
[----:B------:R-:W-:Y:S02]  /*0aa0*/  ISETP.NE.AND P2, PT, R15, R12, PT ;  /* 0x0000000c0f00720c */ /* 0x000fe40003f45270 */
[----:B------:R-:W-:Y:S02]  /*0ab0*/  SHF.R.S32.HI R8, RZ, 0x18, R9 ;  /* 0x00000018ff087819 */ /* 0x000fe40000011409 */
[----:B------:R-:W-:Y:S02]  /*0ac0*/  SEL R13, R13, RZ, !P4 ;  /* 0x000000ff0d0d7207 */ /* 0x000fe40006000000 */
[----:B------:R-:W-:Y:S02]  /*0ad0*/  SHF.R.S32.HI R9, RZ, 0x18, R10 ;  /* 0x00000018ff097819 */ /* 0x000fe4000001140a */
[----:B------:R-:W-:Y:S02]  /*0ae0*/  ISETP.NE.AND P1, PT, R8, R5, PT ;  /* 0x000000050800720c */ /* 0x000fe40003f25270 */
[----:B------:R-:W-:-:S02]  /*0af0*/  SEL R13, R13, RZ, !P2 ;  /* 0x000000ff0d0d7207 */ /* 0x000fc40005000000 */
[----:B------:R-:W-:Y:S02]  /*0b00*/  ISETP.NE.AND P2, PT, R9, R4, PT ;  /* 0x000000040900720c */ /* 0x000fe40003f45270 */
[----:B------:R-:W-:-:S04]  /*0b10*/  SEL R13, R13, RZ, !P1 ;  /* 0x000000ff0d0d7207 */ /* 0x000fc80004800000 */
[----:B------:R-:W-:Y:S01]  /*0b20*/  SEL R9, R13, RZ, !P2 ;  /* 0x000000ff0d097207 */ /* 0x000fe20005000000 */
[----:B------:R-:W-:Y:S06]  /*0b30*/  @P3 BRA `(.L_x_7) ;  /* 0xfffffffc00283947 */ /* 0x000fec000383ffff */
.L_x_6:
[----:B------:R-:W-:Y:S05]  /*0b40*/  @!P0 BRA `(.L_x_8) ;  /* 0x0000000000f48947 */ /* 0x000fea0003800000 */
[----:B------:R-:W-:Y:S02]  /*0b50*/  ISETP.GE.U32.AND P1, PT, R19, 0x4, PT ;  /* 0x000000041300780c */ /* 0x000fe40003f26070 */
[----:B------:R-:W-:-:S04]  /*0b60*/  LOP3.LUT R15, R3, 0x3, RZ, 0xc0, !PT ;  /* 0x00000003030f7812 */ /* 0x000fc800078ec0ff */
[----:B------:R-:W-:-:S07]  /*0b70*/  ISETP.NE.AND P0, PT, R15, RZ, PT ;  /* 0x000000ff0f00720c */ /* 0x000fce0003f05270 */
[----:B------:R-:W-:Y:S06]  /*0b80*/  @!P1 BRA `(.L_x_9) ;  /* 0x0000000000749947 */ /* 0x000fec0003800000 */
[----:B------:R-:W0:Y:S01]  /*0b90*/  S2R R5, SR_CgaCtaId ;  /* 0x0000000000057919 */ /* 0x000e220000008800 */
[----:B------:R-:W-:Y:S01]  /*0ba0*/  MOV R4, 0x400 ;  /* 0x0000040000047802 */ /* 0x000fe20000000f00 */
[C---:B------:R-:W-:Y:S01]  /*0bb0*/  IMAD.SHL.U32 R8, R2.reuse, 0x1000000, RZ ;  /* 0x0100000002087824 */ /* 0x040fe200078e00ff */
[----:B------:R-:W-:-:S03]  /*0bc0*/  PRMT R10, R2, 0x8880, RZ ;  /* 0x00008880020a7816 */ /* 0x000fc600000000ff */
[----:B------:R-:W-:-:S05]  /*0bd0*/  VIADD R12, R8, 0x1000000 ;  /* 0x01000000080c7836 */ /* 0x000fca0000000000 */
[----:B------:R-:W-:Y:S02]  /*0be0*/  SHF.R.S32.HI R12, RZ, 0x18, R12 ;  /* 0x00000018ff0c7819 */ /* 0x000fe4000001140c */
[----:B0-----:R-:W-:-:S05]  /*0bf0*/  LEA R5, R5, R4, 0x18 ;  /* 0x0000000405057211 */ /* 0x001fca00078ec0ff */
[C---:B------:R-:W-:Y:S02]  /*0c00*/  IMAD.IADD R4, R2.reuse, 0x1, R5 ;  /* 0x0000000102047824 */ /* 0x040fe400078e0205 */
[----:B------:R-:W-:-:S03]  /*0c10*/  VIADD R2, R2, 0x4 ;  /* 0x0000000402027836 */ /* 0x000fc60000000000 */
[----:B------:R-:W0:Y:S04]  /*0c20*/  LDS.U8 R5, [R4] ;  /* 0x0000000004057984 */ /* 0x000e280000000000 */
[----:B------:R-:W1:Y:S04]  /*0c30*/  LDS.U8 R13, [R4+0x2] ;  /* 0x00000200040d7984 */ /* 0x000e680000000000 */
[----:B------:R-:W2:Y:S04]  /*0c40*/  LDS.U8 R11, [R4+0x1] ;  /* 0x00000100040b7984 */ /* 0x000ea80000000000 */
[----:B------:R3:W4:Y:S02]  /*0c50*/  LDS.S8 R14, [R4+0x3] ;  /* 0x00000300040e7984 */ /* 0x0007240000000200 */
[----:B---3--:R-:W-:-:S02]  /*0c60*/  VIADD R4, R8, 0x2000000 ;  /* 0x0200000008047836 */ /* 0x008fc40000000000 */
[----:B------:R-:W-:Y:S01]  /*0c70*/  VIADD R8, R8, 0x3000000 ;  /* 0x0300000008087836 */ /* 0x000fe20000000000 */
[----:B0-----:R-:W-:Y:S02]  /*0c80*/  PRMT R5, R5, 0x8880, RZ ;  /* 0x0000888005057816 */ /* 0x001fe400000000ff */
[----:B-1----:R-:W-:Y:S02]  /*0c90*/  PRMT R13, R13, 0x8880, RZ ;  /* 0x000088800d0d7816 */ /* 0x002fe400000000ff */
[----:B------:R-:W-:Y:S02]  /*0ca0*/  ISETP.NE.AND P1, PT, R10, R5, PT ;  /* 0x000000050a00720c */ /* 0x000fe40003f25270 */
[----:B--2---:R-:W-:Y:S02]  /*0cb0*/  PRMT R11, R11, 0x8880, RZ ;  /* 0x000088800b0b7816 */ /* 0x004fe400000000ff */
[----:B------:R-:W-:Y:S01]  /*0cc0*/  SHF.R.S32.HI R5, RZ, 0x18, R4 ;  /* 0x00000018ff057819 */ /* 0x000fe20000011404 */
[----:B------:R-:W-:Y:S01]  /*0cd0*/  IMAD.MOV.U32 R4, RZ, RZ, R13 ;  /* 0x000000ffff047224 */ /* 0x000fe200078e000d */
[----:B------:R-:W-:-:S02]  /*0ce0*/  ISETP.NE.AND P2, PT, R12, R11, PT ;  /* 0x0000000b0c00720c */ /* 0x000fc40003f45270 */
[----:B------:R-:W-:Y:S02]  /*0cf0*/  SEL R10, R9, RZ, !P1 ;  /* 0x000000ff090a7207 */ /* 0x000fe40004800000 */
[----:B------:R-:W-:Y:S02]  /*0d00*/  SHF.R.S32.HI R9, RZ, 0x18, R8 ;  /* 0x00000018ff097819 */ /* 0x000fe40000011408 */
[----:B------:R-:W-:Y:S02]  /*0d10*/  ISETP.NE.AND P1, PT, R5, R4, PT ;  /* 0x000000040500720c */ /* 0x000fe40003f25270 */
[----:B------:R-:W-:Y:S02]  /*0d20*/  SEL R10, R10, RZ, !P2 ;  /* 0x000000ff0a0a7207 */ /* 0x000fe40005000000 */
[----:B----4-:R-:W-:Y:S02]  /*0d30*/  ISETP.NE.AND P2, PT, R9, R14, PT ;  /* 0x0000000e0900720c */ /* 0x010fe40003f45270 */
[----:B------:R-:W-:-:S04]  /*0d40*/  SEL R10, R10, RZ, !P1 ;  /* 0x000000ff0a0a7207 */ /* 0x000fc80004800000 */
[----:B------:R-:W-:-:S07]  /*0d50*/  SEL R9, R10, RZ, !P2 ;  /* 0x000000ff0a097207 */ /* 0x000fce0005000000 */
.L_x_9:
[----:B------:R-:W-:Y:S05]  /*0d60*/  @!P0 BRA `(.L_x_8) ;  /* 0x00000000006c8947 */ /* 0x000fea0003800000 */
[----:B------:R-:W-:Y:S02]  /*0d70*/  ISETP.NE.AND P0, PT, R15, 0x1, PT ;  /* 0x000000010f00780c */ /* 0x000fe40003f05270 */
[----:B------:R-:W-:-:S04]  /*0d80*/  LOP3.LUT R3, R3, 0x1, RZ, 0xc0, !PT ;  /* 0x0000000103037812 */ /* 0x000fc800078ec0ff */
[----:B------:R-:W-:-:S07]  /*0d90*/  ISETP.NE.U32.AND P1, PT, R3, 0x1, PT ;  /* 0x000000010300780c */ /* 0x000fce0003f25070 */
[----:B------:R-:W-:Y:S06]  /*0da0*/  @!P0 BRA `(.L_x_10) ;  /* 0x00000000003c8947 */ /* 0x000fec0003800000 */
[----:B------:R-:W0:Y:S01]  /*0db0*/  S2R R4, SR_CgaCtaId ;  /* 0x0000000000047919 */ /* 0x000e220000008800 */
[----:B------:R-:W-:Y:S02]  /*0dc0*/  MOV R3, 0x400 ;  /* 0x0000040000037802 */ /* 0x000fe40000000f00 */
[----:B------:R-:W-:Y:S02]  /*0dd0*/  PRMT R11, R2, 0x8880, RZ ;  /* 0x00008880020b7816 */ /* 0x000fe400000000ff */
[----:B0-----:R-:W-:-:S05]  /*0de0*/  LEA R3, R4, R3, 0x18 ;  /* 0x0000000304037211 */ /* 0x001fca00078ec0ff */
[----:B------:R-:W-:-:S05]  /*0df0*/  IMAD.IADD R5, R2, 0x1, R3 ;  /* 0x0000000102057824 */ /* 0x000fca00078e0203 */
[----:B------:R-:W0:Y:S04]  /*0e00*/  LDS.U8 R4, [R5] ;  /* 0x0000000005047984 */ /* 0x000e280000000000 */
[----:B------:R-:W1:Y:S01]  /*0e10*/  LDS.S8 R3, [R5+0x1] ;  /* 0x0000010005037984 */ /* 0x000e620000000200 */
[----:B0-----:R-:W-:Y:S02]  /*0e20*/  PRMT R8, R4, 0x8880, RZ ;  /* 0x0000888004087816 */ /* 0x001fe400000000ff */
[C---:B------:R-:W-:Y:S01]  /*0e30*/  LEA R4, R2.reuse, 0x1000000, 0x18 ;  /* 0x0100000002047811 */ /* 0x040fe200078ec0ff */
[----:B------:R-:W-:Y:S01]  /*0e40*/  VIADD R2, R2, 0x2 ;  /* 0x0000000202027836 */ /* 0x000fe20000000000 */
[----:B------:R-:W-:Y:S02]  /*0e50*/  ISETP.NE.AND P2, PT, R11, R8, PT ;  /* 0x000000080b00720c */ /* 0x000fe40003f45270 */
[----:B------:R-:W-:-:S02]  /*0e60*/  SHF.R.S32.HI R4, RZ, 0x18, R4 ;  /* 0x00000018ff047819 */ /* 0x000fc40000011404 */
[----:B------:R-:W-:Y:S02]  /*0e70*/  SEL R9, R9, RZ, !P2 ;  /* 0x000000ff09097207 */ /* 0x000fe40005000000 */
[----:B-1----:R-:W-:-:S04]  /*0e80*/  ISETP.NE.AND P0, PT, R4, R3, PT ;  /* 0x000000030400720c */ /* 0x002fc80003f05270 */
[----:B------:R-:W-:-:S09]  /*0e90*/  SEL R9, R9, RZ, !P0 ;  /* 0x000000ff09097207 */ /* 0x000fd20004000000 */
.L_x_10:
[----:B------:R-:W-:Y:S05]  /*0ea0*/  @P1 BRA `(.L_x_8) ;  /* 0x00000000001c1947 */ /* 0x000fea0003800000 */
[----:B------:R-:W0:Y:S01]  /*0eb0*/  S2UR UR5, SR_CgaCtaId ;  /* 0x00000000000579c3 */ /* 0x000e220000008800 */
[----:B------:R-:W-:Y:S01]  /*0ec0*/  UMOV UR4, 0x400 ;  /* 0x0000040000047882 */ /* 0x000fe20000000000 */
[----:B------:R-:W-:Y:S01]  /*0ed0*/  PRMT R4, R2, 0x8880, RZ ;  /* 0x0000888002047816 */ /* 0x000fe200000000ff */
[----:B0-----:R-:W-:-:S09]  /*0ee0*/  ULEA UR4, UR5, UR4, 0x18 ;  /* 0x0000000405047291 */ /* 0x001fd2000f8ec0ff */
[----:B------:R-:W0:Y:S02]  /*0ef0*/  LDS.S8 R3, [R2+UR4] ;  /* 0x0000000402037984 */ /* 0x000e240008000200 */
[----:B0-----:R-:W-:-:S04]  /*0f00*/  ISETP.NE.AND P0, PT, R4, R3, PT ;  /* 0x000000030400720c */ /* 0x001fc80003f05270 */
[----:B------:R-:W-:-:S09]  /*0f10*/  SEL R9, R9, RZ, !P0 ;  /* 0x000000ff09097207 */ /* 0x000fd20004000000 */
.L_x_8:
[----:B------:R-:W-:-:S13]  /*0f20*/  ISETP.NE.AND P0, PT, R9, RZ, PT ;  /* 0x000000ff0900720c */ /* 0x000fda0003f05270 */
[----:B------:R-:W-:Y:S05]  /*0f30*/  @!P0 BRA `(.L_x_11) ;  /* 0x0000000000308947 */ /* 0x000fea0003800000 */
[----:B------:R-:W-:Y:S01]  /*0f40*/  SHF.R.S32.HI R3, RZ, 0x1f, R0 ;  /* 0x0000001fff037819 */ /* 0x000fe20000011400 */
[----:B------:R-:W0:Y:S01]  /*0f50*/  LDCU.64 UR4, c[0x4][0x8] ;  /* 0x01000100ff0477ac */ /* 0x000e220008000a00 */
[----:B------:R-:W-:Y:S02]  /*0f60*/  MOV R2, 0x0 ;  /* 0x0000000000027802 */ /* 0x000fe40000000f00 */
[----:B------:R-:W-:-:S04]  /*0f70*/  LEA.HI R0, R3, R0, RZ, 0xa ;  /* 0x0000000003007211 */ /* 0x000fc800078f50ff */
[----:B------:R-:W-:Y:S01]  /*0f80*/  SHF.R.S32.HI R0, RZ, 0xa, R0 ;  /* 0x0000000aff007819 */ /* 0x000fe20000011400 */
[----:B------:R-:W1:Y:S04]  /*0f90*/  LDC.64 R2, c[0x4][R2] ;  /* 0x0100000002027b82 */ /* 0x000e680000000a00 */
[----:B------:R2:W-:Y:S01]  /*0fa0*/  STL [R1], R0 ;  /* 0x0000000001007387 */ /* 0x0005e20000100800 */
[----:B0-----:R-:W-:Y:S02]  /*0fb0*/  IMAD.U32 R4, RZ, RZ, UR4 ;  /* 0x00000004ff047e24 */ /* 0x001fe4000f8e00ff */
[----:B------:R-:W-:-:S07]  /*0fc0*/  IMAD.U32 R5, RZ, RZ, UR5 ;  /* 0x00000005ff057e24 */ /* 0x000fce000f8e00ff */
[----:B------:R-:W-:-:S07]  /*0fd0*/  LEPC R20, `(.L_x_12) ;  /* 0x000000001014794e */ /* 0x000fce0000000000 */
[----:B-12---:R-:W-:Y:S05]  /*0fe0*/  CALL.ABS.NOINC R2 ;  /* 0x0000000002007343 */ /* 0x006fea0003c00000 */
.L_x_12:
[----:B------:R-:W-:Y:S05]  /*0ff0*/  EXIT ;  /* 0x000000000000794d */ /* 0x000fea0003800000 */
.L_x_11:
        /* <DEDUP_REMOVED lines=11> */
.L_x_13:
[----:B------:R-:W-:Y:S05]  /*10b0*/  EXIT ;  /* 0x000000000000794d */ /* 0x000fea0003800000 */
.L_x_14:
[----:B------:R-:W-:-:S00]  /*10c0*/  BRA `(.L_x_14) ;  /* 0xfffffffc00fc7947 */ /* 0x000fc0000383ffff */
[----:B------:R-:W-:-:S00]  /*10d0*/  NOP ;  /* 0x0000000000007918 */ /* 0x000fc00000000000 */
        /* <DEDUP_REMOVED lines=10> */
.L_x_15:


//--------------------- .nv.global.init           --------------------------
	.section	.nv.global.init,"aw",@progbits
.nv.global.init:
	.type		$str,@object
	.size		$str,($str$1 - $str)
$str:
        /*0000*/ 	.byte	0x20, 0x20, 0x25, 0x64, 0x20, 0x4b, 0x42, 0x3a, 0x20, 0x57, 0x4f, 0x52, 0x4b, 0x53, 0x0a, 0x00
	.type		$str$1,@object
	.size		$str$1,(.L_1 - $str$1)
$str$1:
        /*0010*/ 	.byte	0x20, 0x20, 0x25, 0x64, 0x20, 0x4b, 0x42, 0x3a, 0x20, 0x43, 0x4f, 0x52, 0x52, 0x55, 0x50, 0x54
        /*0020*/ 	.byte	0x0a, 0x00
.L_1:


//--------------------- .nv.shared._Z11test_kerneli --------------------------
	.section	.nv.shared._Z11test_kerneli,"aw",@nobits
	.sectionflags	@""
	.align	16
	.zero		1024


//--------------------- .nv.shared.reserved.0     --------------------------
	.section	.nv.shared.reserved.0,"aw",@nobits
	.weak		__nv_reservedSMEM_offset_0_alias
	.size		__nv_reservedSMEM_offset_0_alias, 0, 64
	.other		__nv_reservedSMEM_offset_0_alias,@"STO_CUDA_RESERVED_SHARED STV_DEFAULT"
__nv_reservedSMEM_offset_0_alias:
	.zero		0
	.zero		64


//--------------------- .nv.constant0._Z11test_kerneli --------------------------
	.section	.nv.constant0._Z11test_kerneli,"a",@progbits
	.sectionflags	@""
	.align	4
.nv.constant0._Z11test_kerneli:
	.zero		900


//--------------------- SYMBOLS --------------------------

	.type		.nv.reservedSmem.offset0,@object
	.size		.nv.reservedSmem.offset0,0x4
	.type		.nv.reservedSmem.cap,@object
	.size		.nv.reservedSmem.cap,0x4
	.type		vprintf,@function
